	.headerflags	@"EF_CUDA_TEXMODE_UNIFIED EF_CUDA_64BIT_ADDRESS EF_CUDA_ACCELERATORS EF_CUDA_SM90 EF_CUDA_VIRTUAL_SM(EF_CUDA_SM90)"
	.elftype	@"ET_EXEC"


//--------------------- .nv.info                  --------------------------
	.section	.nv.info,"",@"SHT_CUDA_INFO"
	.align	4


	//----- nvinfo : EIATTR_REGCOUNT
	.align		4
        /*0000*/ 	.byte	0x04, 0x2f
        /*0002*/ 	.short	(.L_1 - .L_0)
	.align		4
.L_0:
        /*0004*/ 	.word	index@(triton_poi_fused_18)
        /*0008*/ 	.word	0x00000020


	//----- nvinfo : EIATTR_MIN_STACK_SIZE
	.align		4
.L_1:
        /*000c*/ 	.byte	0x04, 0x12
        /*000e*/ 	.short	(.L_3 - .L_2)
	.align		4
.L_2:
        /*0010*/ 	.word	index@(triton_poi_fused_18)
        /*0014*/ 	.word	0x00000000


	//----- nvinfo : EIATTR_FRAME_SIZE
	.align		4
.L_3:
        /*0018*/ 	.byte	0x04, 0x11
        /*001a*/ 	.short	(.L_5 - .L_4)
	.align		4
.L_4:
        /*001c*/ 	.word	index@(triton_poi_fused_18)
        /*0020*/ 	.word	0x00000000


	//----- nvinfo : EIATTR_MIN_STACK_SIZE
	.align		4
.L_5:
        /*0024*/ 	.byte	0x04, 0x12
        /*0026*/ 	.short	(.L_7 - .L_6)
	.align		4
.L_6:
        /*0028*/ 	.word	index@(triton_poi_fused_18)
        /*002c*/ 	.word	0x00000000
.L_7:


//--------------------- .nv.info.triton_poi_fused_18 --------------------------
	.section	.nv.info.triton_poi_fused_18,"",@"SHT_CUDA_INFO"
	.sectionflags	@""
	.align	4


	//----- nvinfo : EIATTR_CUDA_API_VERSION
	.align		4
        /*0000*/ 	.byte	0x04, 0x37
        /*0002*/ 	.short	(.L_9 - .L_8)
.L_8:
        /*0004*/ 	.word	0x0000007c


	//----- nvinfo : EIATTR_KPARAM_INFO
	.align		4
.L_9:
        /*0008*/ 	.byte	0x04, 0x17
        /*000a*/ 	.short	(.L_11 - .L_10)
.L_10:
        /*000c*/ 	.word	0x00000000
        /*0010*/ 	.short	0x0003
        /*0012*/ 	.short	0x0014
        /*0014*/ 	.byte	0x00, 0xf0, 0x11, 0x00


	//----- nvinfo : EIATTR_KPARAM_INFO
	.align		4
.L_11:
        /*0018*/ 	.byte	0x04, 0x17
        /*001a*/ 	.short	(.L_13 - .L_12)
.L_12:
        /*001c*/ 	.word	0x00000000
        /*0020*/ 	.short	0x0002
        /*0022*/ 	.short	0x0010
        /*0024*/ 	.byte	0x00, 0xf0, 0x11, 0x00


	//----- nvinfo : EIATTR_KPARAM_INFO
	.align		4
.L_13:
        /*0028*/ 	.byte	0x04, 0x17
        /*002a*/ 	.short	(.L_15 - .L_14)
.L_14:
        /*002c*/ 	.word	0x00000000
        /*0030*/ 	.short	0x0001
        /*0032*/ 	.short	0x0008
        /*0034*/ 	.byte	0x00, 0xf4, 0x21, 0x00


	//----- nvinfo : EIATTR_KPARAM_INFO
	.align		4
.L_15:
        /*0038*/ 	.byte	0x04, 0x17
        /*003a*/ 	.short	(.L_17 - .L_16)
.L_16:
        /*003c*/ 	.word	0x00000000
        /*0040*/ 	.short	0x0000
        /*0042*/ 	.short	0x0000
        /*0044*/ 	.byte	0x00, 0xf4, 0x21, 0x00


	//----- nvinfo : EIATTR_SPARSE_MMA_MASK
	.align		4
.L_17:
        /*0048*/ 	.byte	0x03, 0x50
        /*004a*/ 	.short	0x0000


	//----- nvinfo : EIATTR_MAXREG_COUNT
	.align		4
        /*004c*/ 	.byte	0x03, 0x1b
        /*004e*/ 	.short	0x00ff


	//----- nvinfo : EIATTR_EXIT_INSTR_OFFSETS
	.align		4
        /*0050*/ 	.byte	0x04, 0x1c
        /*0052*/ 	.short	(.L_19 - .L_18)


	//   ....[0]....
.L_18:
        /*0054*/ 	.word	0x00000630


	//   ....[1]....
        /*0058*/ 	.word	0x00000680


	//----- nvinfo : EIATTR_REQNTID
	.align		4
.L_19:
        /*005c*/ 	.byte	0x04, 0x10
        /*005e*/ 	.short	(.L_21 - .L_20)
.L_20:
        /*0060*/ 	.word	0x00000080
        /*0064*/ 	.word	0x00000001
        /*0068*/ 	.word	0x00000001


	//----- nvinfo : EIATTR_CBANK_PARAM_SIZE
	.align		4
.L_21:
        /*006c*/ 	.byte	0x03, 0x19
        /*006e*/ 	.short	0x0018


	//----- nvinfo : EIATTR_PARAM_CBANK
	.align		4
        /*0070*/ 	.byte	0x04, 0x0a
        /*0072*/ 	.short	(.L_23 - .L_22)
	.align		4
.L_22:
        /*0074*/ 	.word	index@(.nv.constant0.triton_poi_fused_18)
        /*0078*/ 	.short	0x0210
        /*007a*/ 	.short	0x0018


	//----- nvinfo : EIATTR_SW_WAR
	.align		4
.L_23:
        /*007c*/ 	.byte	0x04, 0x36
        /*007e*/ 	.short	(.L_25 - .L_24)
.L_24:
        /*0080*/ 	.word	0x00000008
.L_25:


//--------------------- .nv.callgraph             --------------------------
	.section	.nv.callgraph,"",@"SHT_CUDA_CALLGRAPH"
	.align	4
	.sectionentsize	8
	.align		4
        /*0000*/ 	.word	0x00000000
	.align		4
        /*0004*/ 	.word	0xffffffff
	.align		4
        /*0008*/ 	.word	0x00000000
	.align		4
        /*000c*/ 	.word	0xfffffffe
	.align		4
        /*0010*/ 	.word	0x00000000
	.align		4
        /*0014*/ 	.word	0xfffffffd
	.align		4
        /*0018*/ 	.word	0x00000000
	.align		4
        /*001c*/ 	.word	0xfffffffc


//--------------------- .text.triton_poi_fused_18 --------------------------
	.section	.text.triton_poi_fused_18,"ax",@progbits
	.sectionflags	@"SHF_BARRIERS=1"
	.align	128
        .global         triton_poi_fused_18
        .type           triton_poi_fused_18,@function
        .size           triton_poi_fused_18,(.L_x_1 - triton_poi_fused_18)
        .other          triton_poi_fused_18,@"STO_CUDA_ENTRY STV_DEFAULT"
triton_poi_fused_18:
.text.triton_poi_fused_18:
[----:B------:R-:W0:Y:S01]  /*0000*/  LDC R1, c[0x0][0x28] ;  /* 0x00000a00ff017b82 */ /* 0x000e220000000800 */
[----:B------:R-:W1:Y:S07]  /*0010*/  S2R R0, SR_TID.X ;  /* 0x0000000000007919 */ /* 0x000e6e0000002100 */
[----:B------:R-:W2:Y:S01]  /*0020*/  LDC.64 R16, c[0x0][0x210] ;  /* 0x00008400ff107b82 */ /* 0x000ea20000000a00 */
[----:B------:R-:W-:Y:S01]  /*0030*/  IMAD.MOV.U32 R20, RZ, RZ, RZ ;  /* 0x000000ffff147224 */ /* 0x000fe200078e00ff */
[----:B------:R-:W-:Y:S01]  /*0040*/  ULDC.64 UR6, c[0x0][0x208] ;  /* 0x0000820000067ab9 */ /* 0x000fe20000000a00 */
[----:B------:R-:W3:Y:S01]  /*0050*/  S2R R19, SR_CTAID.X ;  /* 0x0000000000137919 */ /* 0x000ee20000002500 */
[----:B------:R-:W4:Y:S01]  /*0060*/  S2R R18, SR_CTAID.Y ;  /* 0x0000000000127919 */ /* 0x000f220000002600 */
[----:B-1----:R-:W-:-:S02]  /*0070*/  SHF.R.U32.HI R21, RZ, 0x2, R0 ;  /* 0x00000002ff157819 */ /* 0x002fc40000011600 */
[----:B------:R-:W-:Y:S02]  /*0080*/  LOP3.LUT R2, R0, 0x40, RZ, 0xc0, !PT ;  /* 0x0000004000027812 */ /* 0x000fe400078ec0ff */
[----:B------:R-:W-:Y:S01]  /*0090*/  SGXT.U32 R21, R21, 0x4 ;  /* 0x000000041515781a */ /* 0x000fe20000000000 */
[----:B---3--:R-:W-:Y:S01]  /*00a0*/  IMAD.SHL.U32 R19, R19, 0x4, RZ ;  /* 0x0000000413137824 */ /* 0x008fe200078e00ff */
[----:B------:R-:W-:-:S04]  /*00b0*/  SHF.R.U32.HI R2, RZ, 0x2, R2 ;  /* 0x00000002ff027819 */ /* 0x000fc80000011602 */
[----:B------:R-:W-:Y:S01]  /*00c0*/  LOP3.LUT R21, R21, R2, RZ, 0xfc, !PT ;  /* 0x0000000215157212 */ /* 0x000fe200078efcff */
[----:B----4-:R-:W-:Y:S01]  /*00d0*/  IMAD.SHL.U32 R2, R18, 0x100, RZ ;  /* 0x0000010012027824 */ /* 0x010fe200078e00ff */
[----:B------:R-:W-:-:S04]  /*00e0*/  LOP3.LUT R10, R19, 0x3, R0, 0xf8, !PT ;  /* 0x00000003130a7812 */ /* 0x000fc800078ef800 */
[----:B------:R-:W-:Y:S02]  /*00f0*/  LOP3.LUT R3, R2, R21, RZ, 0xfc, !PT ;  /* 0x0000001502037212 */ /* 0x000fe400078efcff */
[----:B------:R-:W-:Y:S02]  /*0100*/  LOP3.LUT R5, R2, 0x40, R21, 0xfe, !PT ;  /* 0x0000004002057812 */ /* 0x000fe400078efe15 */
[----:B------:R-:W-:Y:S01]  /*0110*/  LOP3.LUT R6, R2, 0x60, R21, 0xfe, !PT ;  /* 0x0000006002067812 */ /* 0x000fe200078efe15 */
[--C-:B------:R-:W-:Y:S01]  /*0120*/  IMAD R3, R3, 0x3, R10.reuse ;  /* 0x0000000303037824 */ /* 0x100fe200078e020a */
        /* <DEDUP_REMOVED lines=10> */
[----:B------:R-:W-:Y:S01]  /*01d0*/  ISETP.GE.AND P0, PT, R10, 0x3, PT ;  /* 0x000000030a00780c */ /* 0x000fe20003f06270 */
[----:B------:R-:W-:-:S02]  /*01e0*/  IMAD R15, R4, 0x3, R10 ;  /* 0x00000003040f7824 */ /* 0x000fc400078e020a */
[----:B------:R-:W-:Y:S02]  /*01f0*/  IMAD R29, R2, 0x3, R10 ;  /* 0x00000003021d7824 */ /* 0x000fe400078e020a */
[----:B--2---:R-:W-:-:S04]  /*0200*/  IMAD.WIDE R12, R3, 0x4, R16 ;  /* 0x00000004030c7825 */ /* 0x004fc800078e0210 */
[----:B------:R-:W-:-:S04]  /*0210*/  IMAD.WIDE R8, R5, 0x4, R16 ;  /* 0x0000000405087825 */ /* 0x000fc800078e0210 */
[--C-:B------:R-:W-:Y:S01]  /*0220*/  IMAD.WIDE R6, R11, 0x4, R16.reuse ;  /* 0x000000040b067825 */ /* 0x100fe200078e0210 */
[----:B------:R1:W2:Y:S03]  /*0230*/  @!P0 LDG.E.EL R20, desc[UR6][R12.64] ;  /* 0x000000060c148981 */ /* 0x0002a6000c2e1900 */
[----:B------:R-:W-:Y:S01]  /*0240*/  IMAD.WIDE R2, R23, 0x4, R16 ;  /* 0x0000000417027825 */ /* 0x000fe200078e0210 */
[----:B------:R-:W-:-:S03]  /*0250*/  CS2R R22, SRZ ;  /* 0x0000000000167805 */ /* 0x000fc6000001ff00 */
[--C-:B------:R-:W-:Y:S01]  /*0260*/  IMAD.WIDE R4, R25, 0x4, R16.reuse ;  /* 0x0000000419047825 */ /* 0x100fe200078e0210 */
[----:B------:R-:W-:Y:S02]  /*0270*/  CS2R R24, SRZ ;  /* 0x0000000000187805 */ /* 0x000fe4000001ff00 */
[----:B------:R-:W3:Y:S01]  /*0280*/  @!P0 LDG.E.EL R23, desc[UR6][R8.64] ;  /* 0x0000000608178981 */ /* 0x000ee2000c2e1900 */
[--C-:B------:R-:W-:Y:S01]  /*0290*/  IMAD.WIDE R10, R27, 0x4, R16.reuse ;  /* 0x000000041b0a7825 */ /* 0x100fe200078e0210 */
[----:B------:R-:W-:Y:S02]  /*02a0*/  CS2R R26, SRZ ;  /* 0x00000000001a7805 */ /* 0x000fe4000001ff00 */
[----:B------:R-:W4:Y:S01]  /*02b0*/  @!P0 LDG.E.EL R24, desc[UR6][R6.64] ;  /* 0x0000000606188981 */ /* 0x000f22000c2e1900 */
[----:B------:R-:W-:-:S03]  /*02c0*/  IMAD.WIDE R14, R15, 0x4, R16 ;  /* 0x000000040f0e7825 */ /* 0x000fc600078e0210 */
[----:B------:R5:W4:Y:S01]  /*02d0*/  @!P0 LDG.E.EL R25, desc[UR6][R2.64] ;  /* 0x0000000602198981 */ /* 0x000b22000c2e1900 */
[----:B------:R-:W-:Y:S02]  /*02e0*/  IMAD.MOV.U32 R28, RZ, RZ, RZ ;  /* 0x000000ffff1c7224 */ /* 0x000fe400078e00ff */
[----:B------:R-:W-:Y:S01]  /*02f0*/  IMAD.WIDE R16, R29, 0x4, R16 ;  /* 0x000000041d107825 */ /* 0x000fe200078e0210 */
[----:B------:R-:W4:Y:S04]  /*0300*/  @!P0 LDG.E.EL R22, desc[UR6][R14.64] ;  /* 0x000000060e168981 */ /* 0x000f28000c2e1900 */
[----:B------:R1:W4:Y:S04]  /*0310*/  @!P0 LDG.E.EL R26, desc[UR6][R4.64] ;  /* 0x00000006041a8981 */ /* 0x000328000c2e1900 */
[----:B------:R5:W4:Y:S04]  /*0320*/  @!P0 LDG.E.EL R27, desc[UR6][R10.64] ;  /* 0x000000060a1b8981 */ /* 0x000b28000c2e1900 */
[----:B------:R-:W4:Y:S01]  /*0330*/  @!P0 LDG.E.EL R28, desc[UR6][R16.64] ;  /* 0x00000006101c8981 */ /* 0x000f22000c2e1900 */
[----:B------:R-:W5:Y:S01]  /*0340*/  S2UR UR5, SR_CgaCtaId ;  /* 0x00000000000579c3 */ /* 0x000f620000008800 */
[----:B-1----:R-:W-:Y:S01]  /*0350*/  IMAD.SHL.U32 R12, R0, 0x100, RZ ;  /* 0x00000100000c7824 */ /* 0x002fe200078e00ff */
[----:B------:R-:W-:-:S04]  /*0360*/  UMOV UR4, 0x400 ;  /* 0x0000040000047882 */ /* 0x000fc80000000000 */
[----:B------:R-:W-:-:S04]  /*0370*/  LOP3.LUT R12, R12, 0x300, RZ, 0xc0, !PT ;  /* 0x000003000c0c7812 */ /* 0x000fc800078ec0ff */
[----:B------:R-:W-:Y:S01]  /*0380*/  LOP3.LUT R21, R21, R12, RZ, 0xfc, !PT ;  /* 0x0000000c15157212 */ /* 0x000fe200078efcff */
[----:B0----5:R-:W-:-:S06]  /*0390*/  UPRMT UR4, UR5, 0x654, UR4 ;  /* 0x0000065405047896 */ /* 0x021fcc0008000004 */
[----:B------:R-:W-:-:S05]  /*03a0*/  LEA.HI R12, R12, UR4, RZ, 0x1c ;  /* 0x000000040c0c7c11 */ /* 0x000fca000f8fe0ff */
[----:B------:R-:W-:Y:S01]  /*03b0*/  IMAD R21, R21, 0x4, R12 ;  /* 0x0000000415157824 */ /* 0x000fe200078e020c */
[----:B------:R-:W-:Y:S01]  /*03c0*/  SHF.R.U32.HI R2, RZ, 0x2, R0 ;  /* 0x00000002ff027819 */ /* 0x000fe20000011600 */
[----:B------:R-:W-:-:S03]  /*03d0*/  IMAD.SHL.U32 R3, R0, 0x4, RZ ;  /* 0x0000000400037824 */ /* 0x000fc600078e00ff */
[----:B------:R-:W-:Y:S02]  /*03e0*/  LOP3.LUT R2, R2, 0x10, RZ, 0xc0, !PT ;  /* 0x0000001002027812 */ /* 0x000fe400078ec0ff */
[----:B------:R-:W-:-:S03]  /*03f0*/  LOP3.LUT R8, R3, 0x1fc, RZ, 0xc0, !PT ;  /* 0x000001fc03087812 */ /* 0x000fc600078ec0ff */
[----:B------:R-:W-:-:S04]  /*0400*/  VIADD R5, R2, UR4 ;  /* 0x0000000402057c36 */ /* 0x000fc80008000000 */
[----:B------:R-:W-:Y:S01]  /*0410*/  IMAD R5, R8, 0x4, R5 ;  /* 0x0000000408057824 */ /* 0x000fe200078e0205 */
[----:B------:R-:W-:Y:S01]  /*0420*/  LOP3.LUT R3, R3, 0xfc, RZ, 0xc0, !PT ;  /* 0x000000fc03037812 */ /* 0x000fe200078ec0ff */
[----:B------:R-:W-:-:S03]  /*0430*/  IMAD.MOV.U32 R10, RZ, RZ, RZ ;  /* 0x000000ffff0a7224 */ /* 0x000fc600078e00ff */
[----:B------:R-:W-:Y:S02]  /*0440*/  PRMT R11, R3, 0x6540, R18 ;  /* 0x00006540030b7816 */ /* 0x000fe40000000012 */
[----:B------:R-:W0:Y:S03]  /*0450*/  LDC.64 R2, c[0x0][0x218] ;  /* 0x00008600ff027b82 */ /* 0x000e260000000a00 */
[----:B------:R-:W-:Y:S01]  /*0460*/  IMAD.HI R9, R11, -0x6db6db6d, R10 ;  /* 0x924924930b097827 */ /* 0x000fe200078e020a */
[----:B------:R-:W-:-:S04]  /*0470*/  SHF.R.U32.HI R0, RZ, 0x6, R0 ;  /* 0x00000006ff007819 */ /* 0x000fc80000011600 */
[----:B------:R-:W-:Y:S02]  /*0480*/  SHF.R.U32.HI R10, RZ, 0x1f, R9 ;  /* 0x0000001fff0a7819 */ /* 0x000fe40000011609 */
[----:B------:R-:W-:Y:S02]  /*0490*/  SGXT.U32 R0, R0, 0x1 ;  /* 0x000000010000781a */ /* 0x000fe40000000000 */
[----:B------:R-:W-:Y:S02]  /*04a0*/  LEA.HI.SX32 R10, R9, R10, 0x19 ;  /* 0x0000000a090a7211 */ /* 0x000fe400078fcaff */
[----:B------:R-:W-:Y:S02]  /*04b0*/  LOP3.LUT R0, R19, R0, RZ, 0xfc, !PT ;  /* 0x0000000013007212 */ /* 0x000fe400078efcff */
[----:B------:R-:W-:Y:S01]  /*04c0*/  LOP3.LUT R9, R8, 0x200, RZ, 0xfc, !PT ;  /* 0x0000020008097812 */ /* 0x000fe200078efcff */
[----:B------:R-:W-:Y:S01]  /*04d0*/  IMAD R11, R10, -0xe0, R11 ;  /* 0xffffff200a0b7824 */ /* 0x000fe200078e020b */
[----:B------:R-:W-:-:S02]  /*04e0*/  LOP3.LUT R12, R0, 0x2, RZ, 0xfc, !PT ;  /* 0x00000002000c7812 */ /* 0x000fc400078efcff */
[----:B------:R-:W-:Y:S01]  /*04f0*/  SHF.R.U32.HI R9, RZ, 0x4, R9 ;  /* 0x00000004ff097819 */ /* 0x000fe20000011609 */
[----:B------:R-:W-:Y:S01]  /*0500*/  IMAD R11, R10, 0x2a0, R11 ;  /* 0x000002a00a0b7824 */ /* 0x000fe200078e020b */
[----:B------:R-:W-:Y:S02]  /*0510*/  ISETP.GE.AND P1, PT, R0, 0x3, PT ;  /* 0x000000030000780c */ /* 0x000fe40003f26270 */
[----:B------:R-:W-:Y:S02]  /*0520*/  ISETP.GE.AND P0, PT, R12, 0x3, PT ;  /* 0x000000030c00780c */ /* 0x000fe40003f06270 */
[----:B------:R-:W-:Y:S01]  /*0530*/  LOP3.LUT R10, R9, 0x30, RZ, 0xc0, !PT ;  /* 0x00000030090a7812 */ /* 0x000fe200078ec0ff */
[----:B------:R-:W-:-:S04]  /*0540*/  IMAD R9, R0, 0xe0, R11 ;  /* 0x000000e000097824 */ /* 0x000fc800078e020b */
[----:B------:R-:W-:Y:S02]  /*0550*/  VIADD R13, R10, UR4 ;  /* 0x000000040a0d7c36 */ /* 0x000fe40008000000 */
[----:B0-----:R-:W-:-:S04]  /*0560*/  IMAD.WIDE R10, R9, 0x4, R2 ;  /* 0x00000004090a7825 */ /* 0x001fc800078e0202 */
[----:B------:R-:W-:Y:S01]  /*0570*/  IMAD R13, R8, 0x4, R13 ;  /* 0x00000004080d7824 */ /* 0x000fe200078e020d */
[----:B--2---:R-:W-:Y:S04]  /*0580*/  STS [R21], R20 ;  /* 0x0000001415007388 */ /* 0x004fe80000000800 */
[----:B---3--:R-:W-:Y:S04]  /*0590*/  STS [R21+0x100], R23 ;  /* 0x0001001715007388 */ /* 0x008fe80000000800 */
[----:B----4-:R-:W-:Y:S04]  /*05a0*/  STS [R21+0x180], R24 ;  /* 0x0001801815007388 */ /* 0x010fe80000000800 */
[----:B------:R-:W-:Y:S04]  /*05b0*/  STS [R21+0x200], R25 ;  /* 0x0002001915007388 */ /* 0x000fe80000000800 */
[----:B------:R-:W-:Y:S04]  /*05c0*/  STS [R21+0x80], R22 ;  /* 0x0000801615007388 */ /* 0x000fe80000000800 */
[----:B------:R-:W-:Y:S04]  /*05d0*/  STS [R21+0x280], R26 ;  /* 0x0002801a15007388 */ /* 0x000fe80000000800 */
[----:B------:R-:W-:Y:S04]  /*05e0*/  STS [R21+0x300], R27 ;  /* 0x0003001b15007388 */ /* 0x000fe80000000800 */
[----:B------:R-:W-:Y:S01]  /*05f0*/  STS [R21+0x380], R28 ;  /* 0x0003801c15007388 */ /* 0x000fe20000000800 */
[----:B------:R-:W-:Y:S06]  /*0600*/  BAR.SYNC.DEFER_BLOCKING 0x0 ;  /* 0x0000000000007b1d */ /* 0x000fec0000010000 */
[----:B------:R-:W0:Y:S04]  /*0610*/  LDS.128 R4, [R5] ;  /* 0x0000000005047984 */ /* 0x000e280000000c00 */
[----:B0-----:R0:W-:Y:S02]  /*0620*/  @!P1 STG.E.128 desc[UR6][R10.64], R4 ;  /* 0x000000040a009986 */ /* 0x0011e4000c101d06 */
[----:B0-----:R-:W-:Y:S05]  /*0630*/  @P0 EXIT ;  /* 0x000000000000094d */ /* 0x001fea0003800000 */
[----:B------:R-:W0:Y:S01]  /*0640*/  LDS.128 R12, [R13+0x800] ;  /* 0x000800000d0c7984 */ /* 0x000e220000000c00 */
[----:B------:R-:W-:-:S04]  /*0650*/  VIADD R9, R9, 0x1c0 ;  /* 0x000001c009097836 */ /* 0x000fc80000000000 */
[----:B------:R-:W-:-:S05]  /*0660*/  IMAD.WIDE R2, R9, 0x4, R2 ;  /* 0x0000000409027825 */ /* 0x000fca00078e0202 */
[----:B0-----:R-:W-:Y:S01]  /*0670*/  STG.E.128 desc[UR6][R2.64], R12 ;  /* 0x0000000c02007986 */ /* 0x001fe2000c101d06 */
[----:B------:R-:W-:Y:S05]  /*0680*/  EXIT ;  /* 0x000000000000794d */ /* 0x000fea0003800000 */
.L_x_0:
[----:B------:R-:W-:-:S00]  /*0690*/  BRA `(.L_x_0) ;  /* 0xfffffffc00fc7947 */ /* 0x000fc0000383ffff */
[----:B------:R-:W-:-:S00]  /*06a0*/  NOP ;  /* 0x0000000000007918 */ /* 0x000fc00000000000 */
        /* <DEDUP_REMOVED lines=13> */
.L_x_1:


//--------------------- .nv.shared.triton_poi_fused_18 --------------------------
	.section	.nv.shared.triton_poi_fused_18,"aw",@nobits
	.sectionflags	@""
	.align	16
	.zero		1024


//--------------------- .nv.constant0.triton_poi_fused_18 --------------------------
	.section	.nv.constant0.triton_poi_fused_18,"a",@progbits
	.sectionflags	@""
	.align	4
.nv.constant0.triton_poi_fused_18:
	.zero		552
